//
// Generated by NVIDIA NVVM Compiler
//
// Compiler Build ID: CL-36424714
// Cuda compilation tools, release 13.0, V13.0.88
// Based on NVVM 20.0.0
//

.version 9.0
.target sm_100
.address_size 64

	// .globl	_Z18warp_affine_kernelPhmmmS_mmmh9AffineMat

.visible .entry _Z18warp_affine_kernelPhmmmS_mmmh9AffineMat(
	.param .u64 .ptr .align 1 _Z18warp_affine_kernelPhmmmS_mmmh9AffineMat_param_0,
	.param .u64 _Z18warp_affine_kernelPhmmmS_mmmh9AffineMat_param_1,
	.param .u64 _Z18warp_affine_kernelPhmmmS_mmmh9AffineMat_param_2,
	.param .u64 _Z18warp_affine_kernelPhmmmS_mmmh9AffineMat_param_3,
	.param .u64 .ptr .align 1 _Z18warp_affine_kernelPhmmmS_mmmh9AffineMat_param_4,
	.param .u64 _Z18warp_affine_kernelPhmmmS_mmmh9AffineMat_param_5,
	.param .u64 _Z18warp_affine_kernelPhmmmS_mmmh9AffineMat_param_6,
	.param .u64 _Z18warp_affine_kernelPhmmmS_mmmh9AffineMat_param_7,
	.param .u8 _Z18warp_affine_kernelPhmmmS_mmmh9AffineMat_param_8,
	.param .align 4 .b8 _Z18warp_affine_kernelPhmmmS_mmmh9AffineMat_param_9[48]
)
{
	.local .align 1 .b8 	__local_depot0[3];
	.reg .b64 	%SP;
	.reg .b64 	%SPL;
	.reg .pred 	%p<16>;
	.reg .b16 	%rs<17>;
	.reg .b32 	%r<23>;
	.reg .b32 	%f<74>;
	.reg .b64 	%rd<58>;

	mov.u64 	%SPL, __local_depot0;
	cvta.local.u64 	%SP, %SPL;
	ld.param.f32 	%f23, [_Z18warp_affine_kernelPhmmmS_mmmh9AffineMat_param_9+44];
	ld.param.f32 	%f22, [_Z18warp_affine_kernelPhmmmS_mmmh9AffineMat_param_9+40];
	ld.param.f32 	%f21, [_Z18warp_affine_kernelPhmmmS_mmmh9AffineMat_param_9+36];
	ld.param.f32 	%f20, [_Z18warp_affine_kernelPhmmmS_mmmh9AffineMat_param_9+32];
	ld.param.f32 	%f19, [_Z18warp_affine_kernelPhmmmS_mmmh9AffineMat_param_9+28];
	ld.param.f32 	%f18, [_Z18warp_affine_kernelPhmmmS_mmmh9AffineMat_param_9+24];
	ld.param.u64 	%rd13, [_Z18warp_affine_kernelPhmmmS_mmmh9AffineMat_param_0];
	ld.param.u64 	%rd14, [_Z18warp_affine_kernelPhmmmS_mmmh9AffineMat_param_1];
	ld.param.u64 	%rd15, [_Z18warp_affine_kernelPhmmmS_mmmh9AffineMat_param_2];
	ld.param.u64 	%rd16, [_Z18warp_affine_kernelPhmmmS_mmmh9AffineMat_param_3];
	ld.param.u64 	%rd19, [_Z18warp_affine_kernelPhmmmS_mmmh9AffineMat_param_5];
	ld.param.u64 	%rd20, [_Z18warp_affine_kernelPhmmmS_mmmh9AffineMat_param_6];
	ld.param.u8 	%rs16, [_Z18warp_affine_kernelPhmmmS_mmmh9AffineMat_param_8];
	mov.u32 	%r6, %ntid.x;
	mov.u32 	%r7, %ctaid.x;
	mov.u32 	%r8, %tid.x;
	mad.lo.s32 	%r1, %r6, %r7, %r8;
	mov.u32 	%r9, %ntid.y;
	mov.u32 	%r10, %ctaid.y;
	mov.u32 	%r11, %tid.y;
	mad.lo.s32 	%r12, %r9, %r10, %r11;
	cvt.s64.s32 	%rd22, %r1;
	setp.le.u64 	%p1, %rd19, %rd22;
	cvt.u64.u32 	%rd1, %r12;
	setp.le.u64 	%p2, %rd20, %rd1;
	or.pred  	%p3, %p1, %p2;
	@%p3 bra 	$L__BB0_15;
	cvt.u32.u64 	%r14, %rd1;
	cvt.rn.f32.u16 	%f71, %rs16;
	cvt.rn.f32.s32 	%f24, %r1;
	cvt.rn.f32.u32 	%f25, %r14;
	mul.f32 	%f26, %f19, %f25;
	fma.rn.f32 	%f27, %f18, %f24, %f26;
	add.f32 	%f2, %f20, %f27;
	mul.f32 	%f28, %f22, %f25;
	fma.rn.f32 	%f29, %f21, %f24, %f28;
	add.f32 	%f3, %f23, %f29;
	setp.lt.f32 	%p4, %f2, 0fBF800000;
	mov.f32 	%f72, %f71;
	mov.f32 	%f73, %f71;
	@%p4 bra 	$L__BB0_14;
	cvt.rn.f32.u64 	%f30, %rd14;
	setp.ge.f32 	%p5, %f2, %f30;
	setp.lt.f32 	%p6, %f3, 0fBF800000;
	cvt.rn.f32.u64 	%f31, %rd15;
	setp.ge.f32 	%p7, %f3, %f31;
	or.pred  	%p8, %p7, %p5;
	or.pred  	%p9, %p8, %p6;
	@%p9 bra 	$L__BB0_14;
	add.u64 	%rd56, %SP, 0;
	cvta.to.local.u64 	%rd25, %rd56;
	st.local.u8 	[%rd25], %rs16;
	st.local.u8 	[%rd25+1], %rs16;
	st.local.u8 	[%rd25+2], %rs16;
	cvt.rmi.f32.f32 	%f32, %f2;
	cvt.rzi.s32.f32 	%r2, %f32;
	add.s32 	%r3, %r2, 1;
	cvt.rmi.f32.f32 	%f33, %f3;
	cvt.rzi.s32.f32 	%r4, %f33;
	add.s32 	%r5, %r4, 1;
	cvt.rn.f32.s32 	%f34, %r5;
	sub.f32 	%f4, %f34, %f3;
	cvt.rn.f32.s32 	%f35, %r3;
	sub.f32 	%f5, %f35, %f2;
	setp.lt.s32 	%p10, %r4, 0;
	mov.u64 	%rd53, %rd56;
	mov.u64 	%rd54, %rd56;
	@%p10 bra 	$L__BB0_8;
	setp.lt.s32 	%p11, %r2, 0;
	add.u64 	%rd54, %SP, 0;
	mov.u64 	%rd53, %rd54;
	@%p11 bra 	$L__BB0_6;
	cvt.u64.u32 	%rd27, %r4;
	mul.lo.s32 	%r15, %r2, 3;
	cvt.u64.u32 	%rd28, %r15;
	mad.lo.s64 	%rd29, %rd16, %rd27, %rd28;
	add.s64 	%rd53, %rd13, %rd29;
$L__BB0_6:
	cvt.s64.s32 	%rd31, %r3;
	setp.le.u64 	%p12, %rd14, %rd31;
	@%p12 bra 	$L__BB0_8;
	cvt.u64.u32 	%rd32, %r4;
	mul.lo.s32 	%r16, %r3, 3;
	cvt.s64.s32 	%rd33, %r16;
	mad.lo.s64 	%rd34, %rd16, %rd32, %rd33;
	add.s64 	%rd54, %rd13, %rd34;
$L__BB0_8:
	cvt.s64.s32 	%rd7, %r5;
	setp.le.u64 	%p13, %rd15, %rd7;
	mov.u64 	%rd57, %rd56;
	@%p13 bra 	$L__BB0_13;
	setp.lt.s32 	%p14, %r2, 0;
	add.u64 	%rd57, %SP, 0;
	mov.u64 	%rd56, %rd57;
	@%p14 bra 	$L__BB0_11;
	mul.lo.s32 	%r17, %r2, 3;
	cvt.u64.u32 	%rd38, %r17;
	mad.lo.s64 	%rd39, %rd16, %rd7, %rd38;
	add.s64 	%rd56, %rd13, %rd39;
$L__BB0_11:
	cvt.s64.s32 	%rd41, %r3;
	setp.le.u64 	%p15, %rd14, %rd41;
	@%p15 bra 	$L__BB0_13;
	mul.lo.s32 	%r18, %r3, 3;
	cvt.s64.s32 	%rd42, %r18;
	mad.lo.s64 	%rd43, %rd16, %rd7, %rd42;
	cvta.to.global.u64 	%rd44, %rd13;
	add.s64 	%rd45, %rd44, %rd43;
	add.s64 	%rd57, %rd13, %rd43;
	ld.global.u8 	%rs16, [%rd45];
$L__BB0_13:
	mul.f32 	%f36, %f4, %f5;
	cvt.rn.f32.s32 	%f37, %r2;
	sub.f32 	%f38, %f2, %f37;
	mul.f32 	%f39, %f38, %f4;
	cvt.rn.f32.s32 	%f40, %r4;
	sub.f32 	%f41, %f3, %f40;
	mul.f32 	%f42, %f41, %f38;
	mul.f32 	%f43, %f41, %f5;
	ld.u8 	%rs4, [%rd53];
	cvt.rn.f32.u16 	%f44, %rs4;
	ld.u8 	%rs5, [%rd54];
	cvt.rn.f32.u16 	%f45, %rs5;
	mul.f32 	%f46, %f39, %f45;
	fma.rn.f32 	%f47, %f36, %f44, %f46;
	ld.u8 	%rs6, [%rd56];
	cvt.rn.f32.u16 	%f48, %rs6;
	fma.rn.f32 	%f49, %f42, %f48, %f47;
	cvt.rn.f32.u16 	%f50, %rs16;
	fma.rn.f32 	%f51, %f43, %f50, %f49;
	add.f32 	%f52, %f51, 0f3F000000;
	cvt.rmi.f32.f32 	%f71, %f52;
	ld.u8 	%rs8, [%rd53+1];
	cvt.rn.f32.u16 	%f53, %rs8;
	ld.u8 	%rs9, [%rd54+1];
	cvt.rn.f32.u16 	%f54, %rs9;
	mul.f32 	%f55, %f39, %f54;
	fma.rn.f32 	%f56, %f36, %f53, %f55;
	ld.u8 	%rs10, [%rd56+1];
	cvt.rn.f32.u16 	%f57, %rs10;
	fma.rn.f32 	%f58, %f42, %f57, %f56;
	ld.u8 	%rs11, [%rd57+1];
	cvt.rn.f32.u16 	%f59, %rs11;
	fma.rn.f32 	%f60, %f43, %f59, %f58;
	add.f32 	%f61, %f60, 0f3F000000;
	cvt.rmi.f32.f32 	%f72, %f61;
	ld.u8 	%rs12, [%rd53+2];
	cvt.rn.f32.u16 	%f62, %rs12;
	ld.u8 	%rs13, [%rd54+2];
	cvt.rn.f32.u16 	%f63, %rs13;
	mul.f32 	%f64, %f39, %f63;
	fma.rn.f32 	%f65, %f36, %f62, %f64;
	ld.u8 	%rs14, [%rd56+2];
	cvt.rn.f32.u16 	%f66, %rs14;
	fma.rn.f32 	%f67, %f42, %f66, %f65;
	ld.u8 	%rs15, [%rd57+2];
	cvt.rn.f32.u16 	%f68, %rs15;
	fma.rn.f32 	%f69, %f43, %f68, %f67;
	add.f32 	%f70, %f69, 0f3F000000;
	cvt.rmi.f32.f32 	%f73, %f70;
$L__BB0_14:
	ld.param.u64 	%rd51, [_Z18warp_affine_kernelPhmmmS_mmmh9AffineMat_param_7];
	ld.param.u64 	%rd50, [_Z18warp_affine_kernelPhmmmS_mmmh9AffineMat_param_4];
	mul.lo.s32 	%r19, %r1, 3;
	cvt.s64.s32 	%rd46, %r19;
	mad.lo.s64 	%rd47, %rd51, %rd1, %rd46;
	cvta.to.global.u64 	%rd48, %rd50;
	add.s64 	%rd49, %rd48, %rd47;
	cvt.rzi.u32.f32 	%r20, %f71;
	st.global.u8 	[%rd49], %r20;
	cvt.rzi.u32.f32 	%r21, %f72;
	st.global.u8 	[%rd49+1], %r21;
	cvt.rzi.u32.f32 	%r22, %f73;
	st.global.u8 	[%rd49+2], %r22;
$L__BB0_15:
	ret;

}


// ===== COMPILED SASS (sm_100) =====

	.target	sm_100

	.elftype	@"ET_EXEC"


//--------------------- .note.nv.tkinfo           --------------------------
	.section	.note.nv.tkinfo,"",@"SHT_NOTE"
	.sectionflags	@"SHF_NOTE_NV_TKINFO"
	.tkinfo
        /*0018*/ 	.word	0x00000002
        /*0030*/ 	.string	""
        /*0030*/ 	.string	"ptxas"
        /*0030*/ 	.string	"Cuda compilation tools, release 13.0, V13.0.88"
        /*0030*/ 	.string	"Build cuda_13.0.r13.0/compiler.36424714_0"
        /*0030*/ 	.string	"-arch sm_100 -m 64 "



//--------------------- .note.nv.cuinfo           --------------------------
	.section	.note.nv.cuinfo,"",@"SHT_NOTE"
	.sectionflags	@"SHF_NOTE_NV_CUINFO"
        /*0018*/ 	.short	0x0002
        /*001a*/ 	.short	0x0064
        /*001c*/ 	.short	0x0082
	.zero		2


//--------------------- .nv.info                  --------------------------
	.section	.nv.info,"",@"SHT_CUDA_INFO"
	.align	4


	//----- nvinfo : EIATTR_REGCOUNT
	.align		4
        /*0000*/ 	.byte	0x04, 0x2f
        /*0002*/ 	.short	(.L_1 - .L_0)
	.align		4
.L_0:
        /*0004*/ 	.word	index@(_Z18warp_affine_kernelPhmmmS_mmmh9AffineMat)
        /*0008*/ 	.word	0x00000020


	//----- nvinfo : EIATTR_FRAME_SIZE
	.align		4
.L_1:
        /*000c*/ 	.byte	0x04, 0x11
        /*000e*/ 	.short	(.L_3 - .L_2)
	.align		4
.L_2:
        /*0010*/ 	.word	index@(_Z18warp_affine_kernelPhmmmS_mmmh9AffineMat)
        /*0014*/ 	.word	0x00000008


	//----- nvinfo : EIATTR_MIN_STACK_SIZE
	.align		4
.L_3:
        /*0018*/ 	.byte	0x04, 0x12
        /*001a*/ 	.short	(.L_5 - .L_4)
	.align		4
.L_4:
        /*001c*/ 	.word	index@(_Z18warp_affine_kernelPhmmmS_mmmh9AffineMat)
        /*0020*/ 	.word	0x00000008
.L_5:


//--------------------- .nv.compat                --------------------------
	.section	.nv.compat,"",@"SHT_CUDA_COMPAT_INFO"
	.align	4
        /*0000*/ 	.byte	0x02, 0x09, 0x00, 0x00, 0x02, 0x02, 0x01, 0x00, 0x02, 0x05, 0x05, 0x00, 0x03, 0x07, 0x01, 0x01
        /*0010*/ 	.byte	0x02, 0x03, 0x00, 0x00, 0x02, 0x06, 0x01, 0x00, 0x04, 0x0b, 0x08, 0x00, 0x01, 0x00, 0x00, 0x00
        /*0020*/ 	.byte	0x00, 0x00, 0x00, 0x00


//--------------------- .nv.info._Z18warp_affine_kernelPhmmmS_mmmh9AffineMat --------------------------
	.section	.nv.info._Z18warp_affine_kernelPhmmmS_mmmh9AffineMat,"",@"SHT_CUDA_INFO"
	.sectionflags	@""
	.align	4


	//----- nvinfo : EIATTR_CUDA_API_VERSION
	.align		4
        /*0000*/ 	.byte	0x04, 0x37
        /*0002*/ 	.short	(.L_7 - .L_6)
.L_6:
        /*0004*/ 	.word	0x00000082


	//----- nvinfo : EIATTR_KPARAM_INFO
	.align		4
.L_7:
        /*0008*/ 	.byte	0x04, 0x17
        /*000a*/ 	.short	(.L_9 - .L_8)
.L_8:
        /*000c*/ 	.word	0x00000000
        /*0010*/ 	.short	0x0009
        /*0012*/ 	.short	0x0044
        /*0014*/ 	.byte	0x00, 0xf0, 0xc1, 0x00


	//----- nvinfo : EIATTR_KPARAM_INFO
	.align		4
.L_9:
        /*0018*/ 	.byte	0x04, 0x17
        /*001a*/ 	.short	(.L_11 - .L_10)
.L_10:
        /*001c*/ 	.word	0x00000000
        /*0020*/ 	.short	0x0008
        /*0022*/ 	.short	0x0040
        /*0024*/ 	.byte	0x00, 0xf0, 0x05, 0x00


	//----- nvinfo : EIATTR_KPARAM_INFO
	.align		4
.L_11:
        /*0028*/ 	.byte	0x04, 0x17
        /*002a*/ 	.short	(.L_13 - .L_12)
.L_12:
        /*002c*/ 	.word	0x00000000
        /*0030*/ 	.short	0x0007
        /*0032*/ 	.short	0x0038
        /*0034*/ 	.byte	0x00, 0xf0, 0x21, 0x00


	//----- nvinfo : EIATTR_KPARAM_INFO
	.align		4
.L_13:
        /*0038*/ 	.byte	0x04, 0x17
        /*003a*/ 	.short	(.L_15 - .L_14)
.L_14:
        /*003c*/ 	.word	0x00000000
        /*0040*/ 	.short	0x0006
        /*0042*/ 	.short	0x0030
        /*0044*/ 	.byte	0x00, 0xf0, 0x21, 0x00


	//----- nvinfo : EIATTR_KPARAM_INFO
	.align		4
.L_15:
        /*0048*/ 	.byte	0x04, 0x17
        /*004a*/ 	.short	(.L_17 - .L_16)
.L_16:
        /*004c*/ 	.word	0x00000000
        /*0050*/ 	.short	0x0005
        /*0052*/ 	.short	0x0028
        /*0054*/ 	.byte	0x00, 0xf0, 0x21, 0x00


	//----- nvinfo : EIATTR_KPARAM_INFO
	.align		4
.L_17:
        /*0058*/ 	.byte	0x04, 0x17
        /*005a*/ 	.short	(.L_19 - .L_18)
.L_18:
        /*005c*/ 	.word	0x00000000
        /*0060*/ 	.short	0x0004
        /*0062*/ 	.short	0x0020
        /*0064*/ 	.byte	0x00, 0xf5, 0x21, 0x00


	//----- nvinfo : EIATTR_KPARAM_INFO
	.align		4
.L_19:
        /*0068*/ 	.byte	0x04, 0x17
        /*006a*/ 	.short	(.L_21 - .L_20)
.L_20:
        /*006c*/ 	.word	0x00000000
        /*0070*/ 	.short	0x0003
        /*0072*/ 	.short	0x0018
        /*0074*/ 	.byte	0x00, 0xf0, 0x21, 0x00


	//----- nvinfo : EIATTR_KPARAM_INFO
	.align		4
.L_21:
        /*0078*/ 	.byte	0x04, 0x17
        /*007a*/ 	.short	(.L_23 - .L_22)
.L_22:
        /*007c*/ 	.word	0x00000000
        /*0080*/ 	.short	0x0002
        /*0082*/ 	.short	0x0010
        /*0084*/ 	.byte	0x00, 0xf0, 0x21, 0x00


	//----- nvinfo : EIATTR_KPARAM_INFO
	.align		4
.L_23:
        /*0088*/ 	.byte	0x04, 0x17
        /*008a*/ 	.short	(.L_25 - .L_24)
.L_24:
        /*008c*/ 	.word	0x00000000
        /*0090*/ 	.short	0x0001
        /*0092*/ 	.short	0x0008
        /*0094*/ 	.byte	0x00, 0xf0, 0x21, 0x00


	//----- nvinfo : EIATTR_KPARAM_INFO
	.align		4
.L_25:
        /*0098*/ 	.byte	0x04, 0x17
        /*009a*/ 	.short	(.L_27 - .L_26)
.L_26:
        /*009c*/ 	.word	0x00000000
        /*00a0*/ 	.short	0x0000
        /*00a2*/ 	.short	0x0000
        /*00a4*/ 	.byte	0x00, 0xf5, 0x21, 0x00


	//----- nvinfo : EIATTR_SPARSE_MMA_MASK
	.align		4
.L_27:
        /*00a8*/ 	.byte	0x03, 0x50
        /*00aa*/ 	.short	0x0000


	//----- nvinfo : EIATTR_MAXREG_COUNT
	.align		4
        /*00ac*/ 	.byte	0x03, 0x1b
        /*00ae*/ 	.short	0x00ff


	//----- nvinfo : EIATTR_MERCURY_ISA_VERSION
	.align		4
        /*00b0*/ 	.byte	0x03, 0x5f
        /*00b2*/ 	.short	0x0101


	//----- nvinfo : EIATTR_VRC_CTA_INIT_COUNT
	.align		4
        /*00b4*/ 	.byte	0x02, 0x4a
	.zero		1
	.zero		1


	//----- nvinfo : EIATTR_EXIT_INSTR_OFFSETS
	.align		4
        /*00b8*/ 	.byte	0x04, 0x1c
        /*00ba*/ 	.short	(.L_29 - .L_28)


	//   ....[0]....
.L_28:
        /*00bc*/ 	.word	0x00000150


	//   ....[1]....
        /*00c0*/ 	.word	0x00000cb0


	//----- nvinfo : EIATTR_CRS_STACK_SIZE
	.align		4
.L_29:
        /*00c4*/ 	.byte	0x04, 0x1e
        /*00c6*/ 	.short	(.L_31 - .L_30)
.L_30:
        /*00c8*/ 	.word	0x00000000


	//----- nvinfo : EIATTR_CBANK_PARAM_SIZE
	.align		4
.L_31:
        /*00cc*/ 	.byte	0x03, 0x19
        /*00ce*/ 	.short	0x0074


	//----- nvinfo : EIATTR_PARAM_CBANK
	.align		4
        /*00d0*/ 	.byte	0x04, 0x0a
        /*00d2*/ 	.short	(.L_33 - .L_32)
	.align		4
.L_32:
        /*00d4*/ 	.word	index@(.nv.constant0._Z18warp_affine_kernelPhmmmS_mmmh9AffineMat)
        /*00d8*/ 	.short	0x0380
        /*00da*/ 	.short	0x0074


	//----- nvinfo : EIATTR_SW_WAR
	.align		4
.L_33:
        /*00dc*/ 	.byte	0x04, 0x36
        /*00de*/ 	.short	(.L_35 - .L_34)
.L_34:
        /*00e0*/ 	.word	0x00000008
.L_35:


//--------------------- .nv.callgraph             --------------------------
	.section	.nv.callgraph,"",@"SHT_CUDA_CALLGRAPH"
	.align	4
	.sectionentsize	8
	.align		4
        /*0000*/ 	.word	0x00000000
	.align		4
        /*0004*/ 	.word	0xffffffff
	.align		4
        /*0008*/ 	.word	0x00000000
	.align		4
        /*000c*/ 	.word	0xfffffffe
	.align		4
        /*0010*/ 	.word	0x00000000
	.align		4
        /*0014*/ 	.word	0xfffffffd
	.align		4
        /*0018*/ 	.word	0x00000000
	.align		4
        /*001c*/ 	.word	0xfffffffc


//--------------------- .text._Z18warp_affine_kernelPhmmmS_mmmh9AffineMat --------------------------
	.section	.text._Z18warp_affine_kernelPhmmmS_mmmh9AffineMat,"ax",@progbits
	.align	128
        .global         _Z18warp_affine_kernelPhmmmS_mmmh9AffineMat
        .type           _Z18warp_affine_kernelPhmmmS_mmmh9AffineMat,@function
        .size           _Z18warp_affine_kernelPhmmmS_mmmh9AffineMat,(.L_x_9 - _Z18warp_affine_kernelPhmmmS_mmmh9AffineMat)
        .other          _Z18warp_affine_kernelPhmmmS_mmmh9AffineMat,@"STO_CUDA_ENTRY STV_DEFAULT"
_Z18warp_affine_kernelPhmmmS_mmmh9AffineMat:
.text._Z18warp_affine_kernelPhmmmS_mmmh9AffineMat:
[----:B------:R-:W0:Y:S01]  /*0000*/  LDC R1, c[0x0][0x37c] ;  /* 0x0000df00ff017b82 */ /* 0x000e220000000800 */
[----:B------:R-:W1:Y:S01]  /*0010*/  S2R R0, SR_CTAID.Y ;  /* 0x0000000000007919 */ /* 0x000e620000002600 */
[----:B------:R-:W2:Y:S01]  /*0020*/  LDCU UR5, c[0x0][0x2fc] ;  /* 0x00005f80ff0577ac */ /* 0x000ea20008000800 */
[----:B0-----:R-:W-:Y:S01]  /*0030*/  VIADD R1, R1, 0xfffffff8 ;  /* 0xfffffff801017836 */ /* 0x001fe20000000000 */
[----:B------:R-:W1:Y:S01]  /*0040*/  S2R R5, SR_TID.Y ;  /* 0x0000000000057919 */ /* 0x000e620000002200 */
[----:B------:R-:W0:Y:S01]  /*0050*/  LDCU UR6, c[0x0][0x360] ;  /* 0x00006c00ff0677ac */ /* 0x000e220008000800 */
[----:B------:R-:W0:Y:S01]  /*0060*/  S2R R8, SR_CTAID.X ;  /* 0x0000000000087919 */ /* 0x000e220000002500 */
[----:B------:R-:W1:Y:S01]  /*0070*/  LDCU UR4, c[0x0][0x364] ;  /* 0x00006c80ff0477ac */ /* 0x000e620008000800 */
[----:B------:R-:W0:Y:S01]  /*0080*/  S2R R3, SR_TID.X ;  /* 0x0000000000037919 */ /* 0x000e220000002100 */
[----:B------:R-:W3:Y:S01]  /*0090*/  LDCU.64 UR8, c[0x0][0x3b0] ;  /* 0x00007600ff0877ac */ /* 0x000ee20008000a00 */
[----:B------:R-:W4:Y:S01]  /*00a0*/  LDCU.64 UR10, c[0x0][0x3a8] ;  /* 0x00007500ff0a77ac */ /* 0x000f220008000a00 */
[----:B-1----:R-:W-:Y:S01]  /*00b0*/  IMAD R0, R0, UR4, R5 ;  /* 0x0000000400007c24 */ /* 0x002fe2000f8e0205 */
[----:B------:R-:W1:Y:S04]  /*00c0*/  LDCU UR4, c[0x0][0x2f8] ;  /* 0x00005f00ff0477ac */ /* 0x000e680008000800 */
[----:B---3--:R-:W-:Y:S01]  /*00d0*/  ISETP.GE.U32.AND P0, PT, R0, UR8, PT ;  /* 0x0000000800007c0c */ /* 0x008fe2000bf06070 */
[----:B0-----:R-:W-:-:S03]  /*00e0*/  IMAD R8, R8, UR6, R3 ;  /* 0x0000000608087c24 */ /* 0x001fc6000f8e0203 */
[----:B------:R-:W-:Y:S02]  /*00f0*/  ISETP.GE.U32.AND.EX P0, PT, RZ, UR9, PT, P0 ;  /* 0x00000009ff007c0c */ /* 0x000fe4000bf06100 */
[----:B----4-:R-:W-:Y:S02]  /*0100*/  ISETP.GE.U32.AND P1, PT, R8, UR10, PT ;  /* 0x0000000a08007c0c */ /* 0x010fe4000bf26070 */
[----:B------:R-:W-:-:S04]  /*0110*/  SHF.R.S32.HI R2, RZ, 0x1f, R8 ;  /* 0x0000001fff027819 */ /* 0x000fc80000011408 */
[----:B------:R-:W-:Y:S02]  /*0120*/  ISETP.GE.U32.OR.EX P0, PT, R2, UR11, P0, P1 ;  /* 0x0000000b02007c0c */ /* 0x000fe40008706510 */
[----:B-1----:R-:W-:-:S05]  /*0130*/  IADD3 R15, P1, PT, R1, UR4, RZ ;  /* 0x00000004010f7c10 */ /* 0x002fca000ff3e0ff */
[----:B--2---:R-:W-:-:S06]  /*0140*/  IMAD.X R14, RZ, RZ, UR5, P1 ;  /* 0x00000005ff0e7e24 */ /* 0x004fcc00088e06ff */
[----:B------:R-:W-:Y:S05]  /*0150*/  @P0 EXIT ;  /* 0x000000000000094d */ /* 0x000fea0003800000 */
[----:B------:R-:W0:Y:S01]  /*0160*/  LDCU.128 UR8, c[0x0][0x3e0] ;  /* 0x00007c00ff0877ac */ /* 0x000e220008000c00 */
[----:B------:R-:W-:Y:S01]  /*0170*/  I2FP.F32.U32 R3, R0 ;  /* 0x0000000000037245 */ /* 0x000fe20000201000 */
[----:B------:R-:W-:Y:S01]  /*0180*/  BSSY.RECONVERGENT B0, `(.L_x_0) ;  /* 0x00000a4000007945 */ /* 0x000fe20003800200 */
[----:B------:R-:W-:Y:S01]  /*0190*/  I2FP.F32.S32 R2, R8 ;  /* 0x0000000800027245 */ /* 0x000fe20000201400 */
[----:B------:R-:W1:Y:S01]  /*01a0*/  LDCU UR6, c[0x0][0x3dc] ;  /* 0x00007b80ff0677ac */ /* 0x000e620008000800 */
[----:B------:R-:W2:Y:S01]  /*01b0*/  LDCU.U8 UR5, c[0x0][0x3c0] ;  /* 0x00007800ff0577ac */ /* 0x000ea20008000000 */
[C---:B0-----:R-:W-:Y:S01]  /*01c0*/  FMUL R5, R3.reuse, UR8 ;  /* 0x0000000803057c20 */ /* 0x041fe20008400000 */
[----:B------:R-:W-:-:S03]  /*01d0*/  FMUL R3, R3, UR11 ;  /* 0x0000000b03037c20 */ /* 0x000fc60008400000 */
[C---:B-1----:R-:W-:Y:S01]  /*01e0*/  FFMA R5, R2.reuse, UR6, R5 ;  /* 0x0000000602057c23 */ /* 0x042fe20008000005 */
[----:B------:R-:W-:Y:S01]  /*01f0*/  FFMA R3, R2, UR10, R3 ;  /* 0x0000000a02037c23 */ /* 0x000fe20008000003 */
[----:B------:R-:W0:Y:S01]  /*0200*/  LDCU.64 UR6, c[0x0][0x358] ;  /* 0x00006b00ff0677ac */ /* 0x000e220008000a00 */
[----:B--2---:R-:W-:Y:S01]  /*0210*/  MOV R13, UR5 ;  /* 0x00000005000d7c02 */ /* 0x004fe20008000f00 */
[----:B------:R-:W-:Y:S01]  /*0220*/  FADD R9, R5, UR9 ;  /* 0x0000000905097e21 */ /* 0x000fe20008000000 */
[----:B------:R-:W1:Y:S02]  /*0230*/  LDCU UR5, c[0x0][0x3f0] ;  /* 0x00007e00ff0577ac */ /* 0x000e640008000800 */
[----:B------:R-:W2:Y:S02]  /*0240*/  I2F.U16 R4, R13 ;  /* 0x0000000d00047306 */ /* 0x000ea40000101000 */
[----:B------:R-:W-:Y:S01]  /*0250*/  FSETP.GEU.AND P0, PT, R9, -1, PT ;  /* 0xbf8000000900780b */ /* 0x000fe20003f0e000 */
[----:B--2---:R-:W-:-:S02]  /*0260*/  IMAD.MOV.U32 R5, RZ, RZ, R4 ;  /* 0x000000ffff057224 */ /* 0x004fc400078e0004 */
[----:B-1----:R-:W-:Y:S01]  /*0270*/  FADD R10, R3, UR5 ;  /* 0x00000005030a7e21 */ /* 0x002fe20008000000 */
[----:B------:R-:W-:-:S09]  /*0280*/  MOV R6, R4 ;  /* 0x0000000400067202 */ /* 0x000fd20000000f00 */
[----:B0-----:R-:W-:Y:S05]  /*0290*/  @!P0 BRA `(.L_x_1) ;  /* 0x0000000800488947 */ /* 0x001fea0003800000 */
[----:B------:R-:W0:Y:S01]  /*02a0*/  LDCU.64 UR8, c[0x0][0x388] ;  /* 0x00007100ff0877ac */ /* 0x000e220008000a00 */
[----:B------:R-:W1:Y:S01]  /*02b0*/  LDCU.64 UR10, c[0x0][0x390] ;  /* 0x00007200ff0a77ac */ /* 0x000e620008000a00 */
[----:B0-----:R-:W0:Y:S08]  /*02c0*/  I2F.U64 R2, UR8 ;  /* 0x0000000800027d12 */ /* 0x001e300008301000 */
[----:B-1----:R-:W1:Y:S01]  /*02d0*/  I2F.U64 R3, UR10 ;  /* 0x0000000a00037d12 */ /* 0x002e620008301000 */
[----:B0-----:R-:W-:-:S04]  /*02e0*/  FSETP.GE.AND P0, PT, R9, R2, PT ;  /* 0x000000020900720b */ /* 0x001fc80003f06000 */
[----:B-1----:R-:W-:-:S04]  /*02f0*/  FSETP.GE.OR P0, PT, R10, R3, P0 ;  /* 0x000000030a00720b */ /* 0x002fc80000706400 */
[----:B------:R-:W-:-:S13]  /*0300*/  FSETP.LT.OR P0, PT, R10, -1, P0 ;  /* 0xbf8000000a00780b */ /* 0x000fda0000701400 */
[----:B------:R-:W-:Y:S05]  /*0310*/  @P0 BRA `(.L_x_1) ;  /* 0x0000000800280947 */ /* 0x000fea0003800000 */
[----:B------:R-:W0:Y:S01]  /*0320*/  F2I.FLOOR.NTZ R11, R10 ;  /* 0x0000000a000b7305 */ /* 0x000e220000207100 */
[----:B------:R-:W-:Y:S01]  /*0330*/  BSSY.RECONVERGENT B1, `(.L_x_2) ;  /* 0x0000020000017945 */ /* 0x000fe20003800200 */
[--C-:B------:R-:W-:Y:S01]  /*0340*/  IMAD.MOV.U32 R26, RZ, RZ, R15.reuse ;  /* 0x000000ffff1a7224 */ /* 0x100fe200078e000f */
[-C--:B------:R-:W-:Y:S01]  /*0350*/  MOV R23, R14.reuse ;  /* 0x0000000e00177202 */ /* 0x080fe20000000f00 */
[----:B------:R-:W-:Y:S01]  /*0360*/  IMAD.MOV.U32 R20, RZ, RZ, R15 ;  /* 0x000000ffff147224 */ /* 0x000fe200078e000f */
[----:B------:R-:W-:-:S03]  /*0370*/  MOV R21, R14 ;  /* 0x0000000e00157202 */ /* 0x000fc60000000f00 */
[----:B------:R-:W1:Y:S01]  /*0380*/  F2I.FLOOR.NTZ R12, R9 ;  /* 0x00000009000c7305 */ /* 0x000e620000207100 */
[----:B0-----:R-:W-:Y:S01]  /*0390*/  ISETP.GE.AND P0, PT, R11, RZ, PT ;  /* 0x000000ff0b00720c */ /* 0x001fe20003f06270 */
[----:B-1----:R-:W-:-:S12]  /*03a0*/  VIADD R16, R12, 0x1 ;  /* 0x000000010c107836 */ /* 0x002fd80000000000 */
[----:B------:R-:W-:Y:S05]  /*03b0*/  @!P0 BRA `(.L_x_3) ;  /* 0x00000000005c8947 */ /* 0x000fea0003800000 */
[----:B------:R-:W-:Y:S01]  /*03c0*/  ISETP.GE.AND P1, PT, R12, RZ, PT ;  /* 0x000000ff0c00720c */ /* 0x000fe20003f26270 */
[----:B------:R-:W0:-:S12]  /*03d0*/  LDCU.64 UR8, c[0x0][0x388] ;  /* 0x00007100ff0877ac */ /* 0x000e180008000a00 */
[----:B------:R-:W1:Y:S01]  /*03e0*/  @P1 LDC.64 R2, c[0x0][0x398] ;  /* 0x0000e600ff021b82 */ /* 0x000e620000000a00 */
[----:B------:R-:W-:Y:S01]  /*03f0*/  @P1 MOV R7, RZ ;  /* 0x000000ff00071202 */ /* 0x000fe20000000f00 */
[----:B------:R-:W-:Y:S01]  /*0400*/  @P1 IMAD R6, R12, 0x3, RZ ;  /* 0x000000030c061824 */ /* 0x000fe200078e02ff */
[----:B0-----:R-:W-:-:S05]  /*0410*/  ISETP.GE.U32.AND P0, PT, R16, UR8, PT ;  /* 0x0000000810007c0c */ /* 0x001fca000bf06070 */
[----:B------:R-:W0:Y:S01]  /*0420*/  @P1 LDC.64 R4, c[0x0][0x380] ;  /* 0x0000e000ff041b82 */ /* 0x000e220000000a00 */
[----:B-1----:R-:W-:Y:S01]  /*0430*/  @P1 IMAD.WIDE.U32 R6, R11, R2, R6 ;  /* 0x000000020b061225 */ /* 0x002fe200078e0006 */
[----:B------:R-:W-:-:S04]  /*0440*/  SHF.R.S32.HI R2, RZ, 0x1f, R16 ;  /* 0x0000001fff027819 */ /* 0x000fc80000011410 */
[----:B------:R-:W-:Y:S02]  /*0450*/  ISETP.GE.U32.AND.EX P0, PT, R2, UR9, PT, P0 ;  /* 0x0000000902007c0c */ /* 0x000fe4000bf06100 */
[----:B0-----:R-:W-:Y:S01]  /*0460*/  @P1 IADD3 R26, P2, PT, R6, R4, RZ ;  /* 0x00000004061a1210 */ /* 0x001fe20007f5e0ff */
[----:B------:R-:W-:-:S04]  /*0470*/  @P1 IMAD R6, R11, R3, R7 ;  /* 0x000000030b061224 */ /* 0x000fc800078e0207 */
[----:B------:R-:W-:-:S06]  /*0480*/  @P1 IMAD.X R23, R6, 0x1, R5, P2 ;  /* 0x0000000106171824 */ /* 0x000fcc00010e0605 */
[----:B------:R-:W-:Y:S05]  /*0490*/  @P0 BRA `(.L_x_3) ;  /* 0x0000000000240947 */ /* 0x000fea0003800000 */
[----:B------:R-:W-:Y:S01]  /*04a0*/  HFMA2 R3, -RZ, RZ, 0, 1.78813934326171875e-07 ;  /* 0x00000003ff037431 */ /* 0x000fe200000001ff */
[----:B------:R-:W0:Y:S01]  /*04b0*/  LDCU.64 UR8, c[0x0][0x398] ;  /* 0x00007300ff0877ac */ /* 0x000e220008000a00 */
[----:B------:R-:W1:Y:S03]  /*04c0*/  LDCU.64 UR10, c[0x0][0x380] ;  /* 0x00007000ff0a77ac */ /* 0x000e660008000a00 */
[----:B------:R-:W-:-:S05]  /*04d0*/  IMAD R2, R12, R3, 0x3 ;  /* 0x000000030c027424 */ /* 0x000fca00078e0203 */
[----:B------:R-:W-:-:S03]  /*04e0*/  SHF.R.S32.HI R3, RZ, 0x1f, R2 ;  /* 0x0000001fff037819 */ /* 0x000fc60000011402 */
[----:B0-----:R-:W-:-:S03]  /*04f0*/  IMAD.WIDE.U32 R2, R11, UR8, R2 ;  /* 0x000000080b027c25 */ /* 0x001fc6000f8e0002 */
[----:B-1----:R-:W-:Y:S01]  /*0500*/  IADD3 R20, P0, PT, R2, UR10, RZ ;  /* 0x0000000a02147c10 */ /* 0x002fe2000ff1e0ff */
[----:B------:R-:W-:-:S05]  /*0510*/  IMAD R2, R11, UR9, R3 ;  /* 0x000000090b027c24 */ /* 0x000fca000f8e0203 */
[----:B------:R-:W-:-:S07]  /*0520*/  IADD3.X R21, PT, PT, R2, UR11, RZ, P0, !PT ;  /* 0x0000000b02157c10 */ /* 0x000fce00087fe4ff */
.L_x_3:
[----:B------:R-:W-:Y:S05]  /*0530*/  BSYNC.RECONVERGENT B1 ;  /* 0x0000000000017941 */ /* 0x000fea0003800200 */
.L_x_2:
[----:B------:R-:W0:Y:S01]  /*0540*/  LDCU.64 UR8, c[0x0][0x390] ;  /* 0x00007200ff0877ac */ /* 0x000e220008000a00 */
[----:B------:R-:W-:Y:S01]  /*0550*/  IADD3 R17, PT, PT, R11, 0x1, RZ ;  /* 0x000000010b117810 */ /* 0x000fe20007ffe0ff */
[----:B------:R-:W-:Y:S01]  /*0560*/  VIADD R4, R15, -UR4 ;  /* 0x800000040f047c36 */ /* 0x000fe20008000000 */
[----:B------:R-:W-:Y:S01]  /*0570*/  I2FP.F32.S32 R2, R16 ;  /* 0x0000001000027245 */ /* 0x000fe20000201400 */
[----:B------:R-:W-:Y:S01]  /*0580*/  IMAD.MOV.U32 R24, RZ, RZ, R15 ;  /* 0x000000ffff187224 */ /* 0x000fe200078e000f */
[----:B------:R-:W-:Y:S01]  /*0590*/  SHF.R.S32.HI R22, RZ, 0x1f, R17 ;  /* 0x0000001fff167819 */ /* 0x000fe20000011411 */
[----:B------:R-:W-:Y:S01]  /*05a0*/  BSSY.RECONVERGENT B1, `(.L_x_4) ;  /* 0x0000030000017945 */ /* 0x000fe20003800200 */
[----:B------:R-:W-:Y:S01]  /*05b0*/  I2FP.F32.S32 R3, R17 ;  /* 0x0000001100037245 */ /* 0x000fe20000201400 */
[----:B------:R-:W-:Y:S01]  /*05c0*/  STL.U8 [R4], R13 ;  /* 0x0000000d04007387 */ /* 0x000fe20000100000 */
[----:B------:R-:W-:Y:S01]  /*05d0*/  MOV R25, R14 ;  /* 0x0000000e00197202 */ /* 0x000fe20000000f00 */
[----:B------:R-:W-:Y:S01]  /*05e0*/  FADD R19, -R9, R2 ;  /* 0x0000000209137221 */ /* 0x000fe20000000100 */
[----:B------:R-:W-:Y:S01]  /*05f0*/  IMAD.MOV.U32 R6, RZ, RZ, R24 ;  /* 0x000000ffff067224 */ /* 0x000fe200078e0018 */
[----:B------:R-:W-:Y:S01]  /*0600*/  STL.U8 [R4+0x1], R13 ;  /* 0x0000010d04007387 */ /* 0x000fe20000100000 */
[----:B------:R-:W-:Y:S01]  /*0610*/  FADD R18, -R10, R3 ;  /* 0x000000030a127221 */ /* 0x000fe20000000100 */
[----:B------:R-:W-:Y:S01]  /*0620*/  MOV R7, R25 ;  /* 0x0000001900077202 */ /* 0x000fe20000000f00 */
[----:B------:R-:W-:Y:S01]  /*0630*/  IMAD.MOV.U32 R2, RZ, RZ, R26 ;  /* 0x000000ffff027224 */ /* 0x000fe200078e001a */
[----:B------:R1:W-:Y:S01]  /*0640*/  STL.U8 [R4+0x2], R13 ;  /* 0x0000020d04007387 */ /* 0x0003e20000100000 */
[----:B------:R-:W-:-:S02]  /*0650*/  MOV R3, R23 ;  /* 0x0000001700037202 */ /* 0x000fc40000000f00 */
[----:B0-----:R-:W-:Y:S02]  /*0660*/  ISETP.GE.U32.AND P0, PT, R17, UR8, PT ;  /* 0x0000000811007c0c */ /* 0x001fe4000bf06070 */
[----:B------:R-:W-:Y:S02]  /*0670*/  MOV R5, R21 ;  /* 0x0000001500057202 */ /* 0x000fe40000000f00 */
[----:B------:R-:W-:Y:S01]  /*0680*/  ISETP.GE.U32.AND.EX P0, PT, R22, UR9, PT, P0 ;  /* 0x0000000916007c0c */ /* 0x000fe2000bf06100 */
[----:B-1----:R-:W-:-:S12]  /*0690*/  IMAD.MOV.U32 R4, RZ, RZ, R20 ;  /* 0x000000ffff047224 */ /* 0x002fd800078e0014 */
[----:B------:R-:W-:Y:S05]  /*06a0*/  @P0 BRA `(.L_x_5) ;  /* 0x00000000007c0947 */ /* 0x000fea0003800000 */
[----:B------:R-:W-:Y:S01]  /*06b0*/  ISETP.GE.AND P0, PT, R12, RZ, PT ;  /* 0x000000ff0c00720c */ /* 0x000fe20003f06270 */
[----:B------:R-:W-:-:S12]  /*06c0*/  BSSY.RECONVERGENT B2, `(.L_x_6) ;  /* 0x000000b000027945 */ /* 0x000fd80003800200 */
[----:B------:R-:W-:Y:S05]  /*06d0*/  @!P0 BRA `(.L_x_7) ;  /* 0x0000000000248947 */ /* 0x000fea0003800000 */
[----:B------:R-:W0:Y:S01]  /*06e0*/  LDCU.64 UR8, c[0x0][0x398] ;  /* 0x00007300ff0877ac */ /* 0x000e220008000a00 */
[----:B------:R-:W-:Y:S02]  /*06f0*/  IMAD R6, R12, 0x3, RZ ;  /* 0x000000030c067824 */ /* 0x000fe400078e02ff */
[----:B------:R-:W-:Y:S01]  /*0700*/  IMAD.MOV.U32 R7, RZ, RZ, RZ ;  /* 0x000000ffff077224 */ /* 0x000fe200078e00ff */
[----:B------:R-:W1:Y:S01]  /*0710*/  LDCU.64 UR10, c[0x0][0x380] ;  /* 0x00007000ff0a77ac */ /* 0x000e620008000a00 */
[----:B0-----:R-:W-:-:S04]  /*0720*/  IMAD.WIDE.U32 R6, R17, UR8, R6 ;  /* 0x0000000811067c25 */ /* 0x001fc8000f8e0006 */
[----:B------:R-:W-:Y:S01]  /*0730*/  IMAD R20, R22, UR8, RZ ;  /* 0x0000000816147c24 */ /* 0x000fe2000f8e02ff */
[----:B-1----:R-:W-:-:S03]  /*0740*/  IADD3 R24, P0, PT, R6, UR10, RZ ;  /* 0x0000000a06187c10 */ /* 0x002fc6000ff1e0ff */
[----:B------:R-:W-:-:S05]  /*0750*/  IMAD R25, R17, UR9, R20 ;  /* 0x0000000911197c24 */ /* 0x000fca000f8e0214 */
[----:B------:R-:W-:-:S07]  /*0760*/  IADD3.X R25, PT, PT, R7, UR11, R25, P0, !PT ;  /* 0x0000000b07197c10 */ /* 0x000fce00087fe419 */
.L_x_7:
[----:B------:R-:W-:Y:S05]  /*0770*/  BSYNC.RECONVERGENT B2 ;  /* 0x0000000000027941 */ /* 0x000fea0003800200 */
.L_x_6:
[----:B------:R-:W0:Y:S01]  /*0780*/  LDCU.64 UR8, c[0x0][0x388] ;  /* 0x00007100ff0877ac */ /* 0x000e220008000a00 */
[----:B------:R-:W-:Y:S01]  /*0790*/  SHF.R.S32.HI R6, RZ, 0x1f, R16 ;  /* 0x0000001fff067819 */ /* 0x000fe20000011410 */
[----:B------:R-:W-:Y:S01]  /*07a0*/  IMAD.MOV.U32 R7, RZ, RZ, R14 ;  /* 0x000000ffff077224 */ /* 0x000fe200078e000e */
[----:B0-----:R-:W-:-:S04]  /*07b0*/  ISETP.GE.U32.AND P0, PT, R16, UR8, PT ;  /* 0x0000000810007c0c */ /* 0x001fc8000bf06070 */
[----:B------:R-:W-:Y:S02]  /*07c0*/  ISETP.GE.U32.AND.EX P0, PT, R6, UR9, PT, P0 ;  /* 0x0000000906007c0c */ /* 0x000fe4000bf06100 */
[----:B------:R-:W-:-:S11]  /*07d0*/  MOV R6, R15 ;  /* 0x0000000f00067202 */ /* 0x000fd60000000f00 */
[----:B------:R-:W-:Y:S05]  /*07e0*/  @P0 BRA `(.L_x_5) ;  /* 0x00000000002c0947 */ /* 0x000fea0003800000 */
[----:B------:R-:W-:Y:S01]  /*07f0*/  HFMA2 R7, -RZ, RZ, 0, 1.78813934326171875e-07 ;  /* 0x00000003ff077431 */ /* 0x000fe200000001ff */
[----:B------:R-:W0:Y:S01]  /*0800*/  LDCU.64 UR8, c[0x0][0x398] ;  /* 0x00007300ff0877ac */ /* 0x000e220008000a00 */
[----:B------:R-:W1:Y:S03]  /*0810*/  LDCU.64 UR10, c[0x0][0x380] ;  /* 0x00007000ff0a77ac */ /* 0x000e660008000a00 */
[----:B------:R-:W-:-:S05]  /*0820*/  IMAD R6, R12, R7, 0x3 ;  /* 0x000000030c067424 */ /* 0x000fca00078e0207 */
[--C-:B------:R-:W-:Y:S01]  /*0830*/  SHF.R.S32.HI R7, RZ, 0x1f, R6.reuse ;  /* 0x0000001fff077819 */ /* 0x100fe20000011406 */
[----:B0-----:R-:W-:Y:S02]  /*0840*/  IMAD R22, R22, UR8, RZ ;  /* 0x0000000816167c24 */ /* 0x001fe4000f8e02ff */
[----:B------:R-:W-:-:S04]  /*0850*/  IMAD.WIDE.U32 R6, R17, UR8, R6 ;  /* 0x0000000811067c25 */ /* 0x000fc8000f8e0006 */
[----:B------:R-:W-:Y:S01]  /*0860*/  IMAD R17, R17, UR9, R22 ;  /* 0x0000000911117c24 */ /* 0x000fe2000f8e0216 */
[----:B-1----:R-:W-:-:S04]  /*0870*/  IADD3 R6, P0, PT, R6, UR10, RZ ;  /* 0x0000000a06067c10 */ /* 0x002fc8000ff1e0ff */
[----:B------:R-:W-:-:S05]  /*0880*/  IADD3.X R7, PT, PT, R17, UR11, R7, P0, !PT ;  /* 0x0000000b11077c10 */ /* 0x000fca00087fe407 */
[----:B------:R0:W5:Y:S04]  /*0890*/  LDG.E.U8 R13, desc[UR6][R6.64] ;  /* 0x00000006060d7981 */ /* 0x000168000c1e1100 */
.L_x_5:
[----:B------:R-:W-:Y:S05]  /*08a0*/  BSYNC.RECONVERGENT B1 ;  /* 0x0000000000017941 */ /* 0x000fea0003800200 */
.L_x_4:
[----:B------:R-:W2:Y:S04]  /*08b0*/  LD.E.U8 R14, desc[UR6][R4.64] ;  /* 0x00000006040e7980 */ /* 0x000ea8000c101100 */
[----:B------:R-:W3:Y:S04]  /*08c0*/  LD.E.U8 R17, desc[UR6][R4.64+0x1] ;  /* 0x0000010604117980 */ /* 0x000ee8000c101100 */
[----:B------:R1:W4:Y:S04]  /*08d0*/  LD.E.U8 R22, desc[UR6][R4.64+0x2] ;  /* 0x0000020604167980 */ /* 0x000328000c101100 */
[----:B------:R-:W4:Y:S04]  /*08e0*/  LD.E.U8 R15, desc[UR6][R2.64] ;  /* 0x00000006020f7980 */ /* 0x000f28000c101100 */
[----:B------:R-:W4:Y:S04]  /*08f0*/  LD.E.U8 R20, desc[UR6][R2.64+0x1] ;  /* 0x0000010602147980 */ /* 0x000f28000c101100 */
[----:B------:R0:W4:Y:S04]  /*0900*/  LD.E.U8 R23, desc[UR6][R2.64+0x2] ;  /* 0x0000020602177980 */ /* 0x000128000c101100 */
[----:B------:R-:W4:Y:S04]  /*0910*/  LD.E.U8 R16, desc[UR6][R24.64] ;  /* 0x0000000618107980 */ /* 0x000f28000c101100 */
[----:B------:R-:W4:Y:S04]  /*0920*/  LD.E.U8 R21, desc[UR6][R24.64+0x1] ;  /* 0x0000010618157980 */ /* 0x000f28000c101100 */
[----:B------:R-:W4:Y:S04]  /*0930*/  LD.E.U8 R27, desc[UR6][R24.64+0x2] ;  /* 0x00000206181b7980 */ /* 0x000f28000c101100 */
[----:B------:R-:W4:Y:S04]  /*0940*/  LD.E.U8 R26, desc[UR6][R6.64+0x1] ;  /* 0x00000106061a7980 */ /* 0x000f28000c101100 */
[----:B------:R0:W4:Y:S01]  /*0950*/  LD.E.U8 R28, desc[UR6][R6.64+0x2] ;  /* 0x00000206061c7980 */ /* 0x000122000c101100 */
[----:B------:R-:W-:-:S02]  /*0960*/  I2FP.F32.S32 R12, R12 ;  /* 0x0000000c000c7245 */ /* 0x000fc40000201400 */
[----:B------:R-:W-:-:S03]  /*0970*/  I2FP.F32.S32 R11, R11 ;  /* 0x0000000b000b7245 */ /* 0x000fc60000201400 */
[----:B------:R-:W-:Y:S01]  /*0980*/  FADD R9, R9, -R12 ;  /* 0x8000000c09097221 */ /* 0x000fe20000000000 */
[----:B-----5:R-:W4:Y:S03]  /*0990*/  I2F.U16 R13, R13 ;  /* 0x0000000d000d7306 */ /* 0x020f260000101000 */
[C---:B-1----:R-:W-:Y:S01]  /*09a0*/  FMUL R4, R18.reuse, R9 ;  /* 0x0000000912047220 */ /* 0x042fe20000400000 */
[----:B------:R-:W-:Y:S01]  /*09b0*/  FMUL R18, R18, R19 ;  /* 0x0000001312127220 */ /* 0x000fe20000400000 */
[----:B------:R-:W-:-:S04]  /*09c0*/  FADD R10, R10, -R11 ;  /* 0x8000000b0a0a7221 */ /* 0x000fc80000000000 */
[-C--:B0-----:R-:W-:Y:S01]  /*09d0*/  FMUL R2, R9, R10.reuse ;  /* 0x0000000a09027220 */ /* 0x081fe20000400000 */
[----:B------:R-:W-:Y:S01]  /*09e0*/  FMUL R6, R19, R10 ;  /* 0x0000000a13067220 */ /* 0x000fe20000400000 */
[----:B--2---:R-:W-:Y:S02]  /*09f0*/  I2FP.F32.U32 R29, R14 ;  /* 0x0000000e001d7245 */ /* 0x004fe40000201000 */
[----:B---3--:R-:W-:Y:S02]  /*0a00*/  I2FP.F32.U32 R17, R17 ;  /* 0x0000001100117245 */ /* 0x008fe40000201000 */
[----:B----4-:R-:W-:Y:S01]  /*0a10*/  I2FP.F32.U32 R5, R22 ;  /* 0x0000001600057245 */ /* 0x010fe20000201000 */
[C---:B------:R-:W-:Y:S02]  /*0a20*/  FMUL R29, R4.reuse, R29 ;  /* 0x0000001d041d7220 */ /* 0x040fe40000400000 */
[C---:B------:R-:W-:Y:S01]  /*0a30*/  FMUL R17, R4.reuse, R17 ;  /* 0x0000001104117220 */ /* 0x040fe20000400000 */
[----:B------:R-:W-:Y:S01]  /*0a40*/  I2FP.F32.U32 R15, R15 ;  /* 0x0000000f000f7245 */ /* 0x000fe20000201000 */
[----:B------:R-:W-:Y:S01]  /*0a50*/  FMUL R5, R4, R5 ;  /* 0x0000000504057220 */ /* 0x000fe20000400000 */
[----:B------:R-:W-:-:S02]  /*0a60*/  I2FP.F32.U32 R3, R20 ;  /* 0x0000001400037245 */ /* 0x000fc40000201000 */
[----:B------:R-:W-:Y:S01]  /*0a70*/  I2FP.F32.U32 R23, R23 ;  /* 0x0000001700177245 */ /* 0x000fe20000201000 */
[C---:B------:R-:W-:Y:S02]  /*0a80*/  FFMA R15, R18.reuse, R15, R29 ;  /* 0x0000000f120f7223 */ /* 0x040fe4000000001d */
[C---:B------:R-:W-:Y:S01]  /*0a90*/  FFMA R3, R18.reuse, R3, R17 ;  /* 0x0000000312037223 */ /* 0x040fe20000000011 */
[----:B------:R-:W-:Y:S01]  /*0aa0*/  I2FP.F32.U32 R16, R16 ;  /* 0x0000001000107245 */ /* 0x000fe20000201000 */
[----:B------:R-:W-:Y:S01]  /*0ab0*/  FFMA R5, R18, R23, R5 ;  /* 0x0000001712057223 */ /* 0x000fe20000000005 */
[----:B------:R-:W-:Y:S02]  /*0ac0*/  I2FP.F32.U32 R21, R21 ;  /* 0x0000001500157245 */ /* 0x000fe40000201000 */
[----:B------:R-:W-:Y:S01]  /*0ad0*/  I2FP.F32.U32 R27, R27 ;  /* 0x0000001b001b7245 */ /* 0x000fe20000201000 */
[C---:B------:R-:W-:Y:S02]  /*0ae0*/  FFMA R15, R2.reuse, R16, R15 ;  /* 0x00000010020f7223 */ /* 0x040fe4000000000f */
[C---:B------:R-:W-:Y:S01]  /*0af0*/  FFMA R3, R2.reuse, R21, R3 ;  /* 0x0000001502037223 */ /* 0x040fe20000000003 */
[----:B------:R-:W-:Y:S01]  /*0b00*/  I2FP.F32.U32 R26, R26 ;  /* 0x0000001a001a7245 */ /* 0x000fe20000201000 */
[----:B------:R-:W-:Y:S01]  /*0b10*/  FFMA R5, R2, R27, R5 ;  /* 0x0000001b02057223 */ /* 0x000fe20000000005 */
[----:B------:R-:W-:Y:S01]  /*0b20*/  I2FP.F32.U32 R28, R28 ;  /* 0x0000001c001c7245 */ /* 0x000fe20000201000 */
[----:B------:R-:W-:-:S02]  /*0b30*/  FFMA R13, R6, R13, R15 ;  /* 0x0000000d060d7223 */ /* 0x000fc4000000000f */
[C---:B------:R-:W-:Y:S02]  /*0b40*/  FFMA R3, R6.reuse, R26, R3 ;  /* 0x0000001a06037223 */ /* 0x040fe40000000003 */
[----:B------:R-:W-:Y:S01]  /*0b50*/  FFMA R28, R6, R28, R5 ;  /* 0x0000001c061c7223 */ /* 0x000fe20000000005 */
[----:B------:R-:W-:Y:S01]  /*0b60*/  FADD R13, R13, 0.5 ;  /* 0x3f0000000d0d7421 */ /* 0x000fe20000000000 */
[----:B------:R-:W-:Y:S02]  /*0b70*/  FADD R3, R3, 0.5 ;  /* 0x3f00000003037421 */ /* 0x000fe40000000000 */
[----:B------:R-:W-:Y:S01]  /*0b80*/  FADD R28, R28, 0.5 ;  /* 0x3f0000001c1c7421 */ /* 0x000fe20000000000 */
[----:B------:R0:W1:Y:S08]  /*0b90*/  FRND.FLOOR R4, R13 ;  /* 0x0000000d00047307 */ /* 0x0000700000205000 */
[----:B------:R0:W2:Y:S08]  /*0ba0*/  FRND.FLOOR R5, R3 ;  /* 0x0000000300057307 */ /* 0x0000b00000205000 */
[----:B-1----:R0:W3:Y:S02]  /*0bb0*/  FRND.FLOOR R6, R28 ;  /* 0x0000001c00067307 */ /* 0x0020e40000205000 */
.L_x_1:
[----:B------:R-:W-:Y:S05]  /*0bc0*/  BSYNC.RECONVERGENT B0 ;  /* 0x0000000000007941 */ /* 0x000fea0003800200 */
.L_x_0:
[----:B------:R-:W1:Y:S01]  /*0bd0*/  LDCU.64 UR8, c[0x0][0x3b8] ;  /* 0x00007700ff0877ac */ /* 0x000e620008000a00 */
[----:B------:R-:W-:Y:S01]  /*0be0*/  IMAD R2, R8, 0x3, RZ ;  /* 0x0000000308027824 */ /* 0x000fe200078e02ff */
[----:B------:R-:W4:Y:S01]  /*0bf0*/  F2I.U32.TRUNC.NTZ R7, R4 ;  /* 0x0000000400077305 */ /* 0x000f22000020f000 */
[----:B------:R-:W5:Y:S03]  /*0c00*/  LDCU.64 UR10, c[0x0][0x3a0] ;  /* 0x00007400ff0a77ac */ /* 0x000f660008000a00 */
[----:B0-----:R-:W-:-:S04]  /*0c10*/  SHF.R.S32.HI R3, RZ, 0x1f, R2 ;  /* 0x0000001fff037819 */ /* 0x001fc80000011402 */
[----:B--2---:R-:W0:Y:S08]  /*0c20*/  F2I.U32.TRUNC.NTZ R5, R5 ;  /* 0x0000000500057305 */ /* 0x004e30000020f000 */
[----:B---3--:R-:W2:Y:S01]  /*0c30*/  F2I.U32.TRUNC.NTZ R9, R6 ;  /* 0x0000000600097305 */ /* 0x008ea2000020f000 */
[----:B-1----:R-:W-:-:S04]  /*0c40*/  IMAD.WIDE.U32 R2, R0, UR8, R2 ;  /* 0x0000000800027c25 */ /* 0x002fc8000f8e0002 */
[----:B------:R-:W-:Y:S01]  /*0c50*/  IMAD R0, R0, UR9, R3 ;  /* 0x0000000900007c24 */ /* 0x000fe2000f8e0203 */
[----:B-----5:R-:W-:-:S04]  /*0c60*/  IADD3 R2, P0, PT, R2, UR10, RZ ;  /* 0x0000000a02027c10 */ /* 0x020fc8000ff1e0ff */
[----:B------:R-:W-:-:S05]  /*0c70*/  IADD3.X R3, PT, PT, R0, UR11, RZ, P0, !PT ;  /* 0x0000000b00037c10 */ /* 0x000fca00087fe4ff */
[----:B----4-:R-:W-:Y:S04]  /*0c80*/  STG.E.U8 desc[UR6][R2.64], R7 ;  /* 0x0000000702007986 */ /* 0x010fe8000c101106 */
[----:B0-----:R-:W-:Y:S04]  /*0c90*/  STG.E.U8 desc[UR6][R2.64+0x1], R5 ;  /* 0x0000010502007986 */ /* 0x001fe8000c101106 */
[----:B--2---:R-:W-:Y:S01]  /*0ca0*/  STG.E.U8 desc[UR6][R2.64+0x2], R9 ;  /* 0x0000020902007986 */ /* 0x004fe2000c101106 */
[----:B------:R-:W-:Y:S05]  /*0cb0*/  EXIT ;  /* 0x000000000000794d */ /* 0x000fea0003800000 */
.L_x_8:
[----:B------:R-:W-:-:S00]  /*0cc0*/  BRA `(.L_x_8) ;  /* 0xfffffffc00fc7947 */ /* 0x000fc0000383ffff */
[----:B------:R-:W-:-:S00]  /*0cd0*/  NOP ;  /* 0x0000000000007918 */ /* 0x000fc00000000000 */
        /* <DEDUP_REMOVED lines=10> */
.L_x_9:


//--------------------- .nv.shared.reserved.0     --------------------------
	.section	.nv.shared.reserved.0,"aw",@nobits
	.weak		__nv_reservedSMEM_offset_0_alias
	.size		__nv_reservedSMEM_offset_0_alias, 0, 64
	.other		__nv_reservedSMEM_offset_0_alias,@"STO_CUDA_RESERVED_SHARED STV_DEFAULT"
__nv_reservedSMEM_offset_0_alias:
	.zero		0
	.zero		64


//--------------------- .nv.constant0._Z18warp_affine_kernelPhmmmS_mmmh9AffineMat --------------------------
	.section	.nv.constant0._Z18warp_affine_kernelPhmmmS_mmmh9AffineMat,"a",@progbits
	.sectionflags	@""
	.align	4
.nv.constant0._Z18warp_affine_kernelPhmmmS_mmmh9AffineMat:
	.zero		1012


//--------------------- SYMBOLS --------------------------

	.type		.nv.reservedSmem.offset0,@object
	.size		.nv.reservedSmem.offset0,0x4
